//
// Generated by NVIDIA NVVM Compiler
//
// Compiler Build ID: CL-36424714
// Cuda compilation tools, release 13.0, V13.0.88
// Based on NVVM 20.0.0
//

.version 9.0
.target sm_100
.address_size 64

	// .globl	_Z6threadPi
.global .attribute(.managed) .align 4 .u32 sum;

.visible .entry _Z6threadPi(
	.param .u64 .ptr .align 1 _Z6threadPi_param_0
)
{
	.reg .b32 	%r<3>;
	.reg .b64 	%rd<5>;

	ld.param.u64 	%rd1, [_Z6threadPi_param_0];
	cvta.to.global.u64 	%rd2, %rd1;
	mov.u32 	%r1, %tid.x;
	mul.wide.u32 	%rd3, %r1, 4;
	add.s64 	%rd4, %rd2, %rd3;
	mov.b32 	%r2, 0;
	st.global.u32 	[%rd4], %r2;
	ret;

}
	// .globl	_Z9reductionPiS_
.visible .entry _Z9reductionPiS_(
	.param .u64 .ptr .align 1 _Z9reductionPiS__param_0,
	.param .u64 .ptr .align 1 _Z9reductionPiS__param_1
)
{
	.reg .b32 	%r<4>;
	.reg .b64 	%rd<9>;

	ld.param.u64 	%rd1, [_Z9reductionPiS__param_0];
	ld.param.u64 	%rd2, [_Z9reductionPiS__param_1];
	cvta.to.global.u64 	%rd3, %rd1;
	cvta.to.global.u64 	%rd4, %rd2;
	mov.u32 	%r1, %tid.x;
	mul.wide.u32 	%rd5, %r1, 4;
	add.s64 	%rd6, %rd4, %rd5;
	ld.global.u32 	%r2, [%rd6];
	mul.wide.s32 	%rd7, %r2, 4;
	add.s64 	%rd8, %rd3, %rd7;
	atom.global.add.u32 	%r3, [%rd8], 1;
	ret;

}
	// .globl	_Z4sortiPii
.visible .entry _Z4sortiPii(
	.param .u32 _Z4sortiPii_param_0,
	.param .u64 .ptr .align 1 _Z4sortiPii_param_1,
	.param .u32 _Z4sortiPii_param_2
)
{
	.reg .b32 	%r<5>;
	.reg .b64 	%rd<5>;

	ld.param.u32 	%r1, [_Z4sortiPii_param_0];
	ld.param.u64 	%rd1, [_Z4sortiPii_param_1];
	ld.param.u32 	%r2, [_Z4sortiPii_param_2];
	cvta.to.global.u64 	%rd2, %rd1;
	mov.u32 	%r3, %tid.x;
	add.s32 	%r4, %r2, %r3;
	mul.wide.s32 	%rd3, %r4, 4;
	add.s64 	%rd4, %rd2, %rd3;
	st.global.u32 	[%rd4], %r1;
	ret;

}


// ===== COMPILED SASS (sm_100) =====

	.target	sm_100

	.elftype	@"ET_EXEC"


//--------------------- .note.nv.tkinfo           --------------------------
	.section	.note.nv.tkinfo,"",@"SHT_NOTE"
	.sectionflags	@"SHF_NOTE_NV_TKINFO"
	.tkinfo
        /*0018*/ 	.word	0x00000002
        /*0030*/ 	.string	""
        /*0030*/ 	.string	"ptxas"
        /*0030*/ 	.string	"Cuda compilation tools, release 13.0, V13.0.88"
        /*0030*/ 	.string	"Build cuda_13.0.r13.0/compiler.36424714_0"
        /*0030*/ 	.string	"-arch sm_100 -m 64 "



//--------------------- .note.nv.cuinfo           --------------------------
	.section	.note.nv.cuinfo,"",@"SHT_NOTE"
	.sectionflags	@"SHF_NOTE_NV_CUINFO"
        /*0018*/ 	.short	0x0002
        /*001a*/ 	.short	0x0064
        /*001c*/ 	.short	0x0082
	.zero		2


//--------------------- .nv.info                  --------------------------
	.section	.nv.info,"",@"SHT_CUDA_INFO"
	.align	4


	//----- nvinfo : EIATTR_REGCOUNT
	.align		4
        /*0000*/ 	.byte	0x04, 0x2f
        /*0002*/ 	.short	(.L_2 - .L_1)
	.align		4
.L_1:
        /*0004*/ 	.word	index@(_Z6threadPi)
        /*0008*/ 	.word	0x00000008


	//----- nvinfo : EIATTR_FRAME_SIZE
	.align		4
.L_2:
        /*000c*/ 	.byte	0x04, 0x11
        /*000e*/ 	.short	(.L_4 - .L_3)
	.align		4
.L_3:
        /*0010*/ 	.word	index@(_Z6threadPi)
        /*0014*/ 	.word	0x00000000


	//----- nvinfo : EIATTR_REGCOUNT
	.align		4
.L_4:
        /*0018*/ 	.byte	0x04, 0x2f
        /*001a*/ 	.short	(.L_6 - .L_5)
	.align		4
.L_5:
        /*001c*/ 	.word	index@(_Z9reductionPiS_)
        /*0020*/ 	.word	0x0000000a


	//----- nvinfo : EIATTR_FRAME_SIZE
	.align		4
.L_6:
        /*0024*/ 	.byte	0x04, 0x11
        /*0026*/ 	.short	(.L_8 - .L_7)
	.align		4
.L_7:
        /*0028*/ 	.word	index@(_Z9reductionPiS_)
        /*002c*/ 	.word	0x00000000


	//----- nvinfo : EIATTR_REGCOUNT
	.align		4
.L_8:
        /*0030*/ 	.byte	0x04, 0x2f
        /*0032*/ 	.short	(.L_10 - .L_9)
	.align		4
.L_9:
        /*0034*/ 	.word	index@(_Z4sortiPii)
        /*0038*/ 	.word	0x0000000a


	//----- nvinfo : EIATTR_FRAME_SIZE
	.align		4
.L_10:
        /*003c*/ 	.byte	0x04, 0x11
        /*003e*/ 	.short	(.L_12 - .L_11)
	.align		4
.L_11:
        /*0040*/ 	.word	index@(_Z4sortiPii)
        /*0044*/ 	.word	0x00000000


	//----- nvinfo : EIATTR_MIN_STACK_SIZE
	.align		4
.L_12:
        /*0048*/ 	.byte	0x04, 0x12
        /*004a*/ 	.short	(.L_14 - .L_13)
	.align		4
.L_13:
        /*004c*/ 	.word	index@(_Z4sortiPii)
        /*0050*/ 	.word	0x00000000


	//----- nvinfo : EIATTR_MIN_STACK_SIZE
	.align		4
.L_14:
        /*0054*/ 	.byte	0x04, 0x12
        /*0056*/ 	.short	(.L_16 - .L_15)
	.align		4
.L_15:
        /*0058*/ 	.word	index@(_Z9reductionPiS_)
        /*005c*/ 	.word	0x00000000


	//----- nvinfo : EIATTR_MIN_STACK_SIZE
	.align		4
.L_16:
        /*0060*/ 	.byte	0x04, 0x12
        /*0062*/ 	.short	(.L_18 - .L_17)
	.align		4
.L_17:
        /*0064*/ 	.word	index@(_Z6threadPi)
        /*0068*/ 	.word	0x00000000
.L_18:


//--------------------- .nv.compat                --------------------------
	.section	.nv.compat,"",@"SHT_CUDA_COMPAT_INFO"
	.align	4
        /*0000*/ 	.byte	0x02, 0x09, 0x00, 0x00, 0x02, 0x02, 0x01, 0x00, 0x02, 0x05, 0x05, 0x00, 0x03, 0x07, 0x01, 0x01
        /*0010*/ 	.byte	0x02, 0x03, 0x00, 0x00, 0x02, 0x06, 0x01, 0x00, 0x04, 0x0b, 0x08, 0x00, 0x09, 0x00, 0x00, 0x00
        /*0020*/ 	.byte	0x00, 0x00, 0x00, 0x00


//--------------------- .nv.info._Z4sortiPii      --------------------------
	.section	.nv.info._Z4sortiPii,"",@"SHT_CUDA_INFO"
	.sectionflags	@""
	.align	4


	//----- nvinfo : EIATTR_CUDA_API_VERSION
	.align		4
        /*0000*/ 	.byte	0x04, 0x37
        /*0002*/ 	.short	(.L_20 - .L_19)
.L_19:
        /*0004*/ 	.word	0x00000082


	//----- nvinfo : EIATTR_KPARAM_INFO
	.align		4
.L_20:
        /*0008*/ 	.byte	0x04, 0x17
        /*000a*/ 	.short	(.L_22 - .L_21)
.L_21:
        /*000c*/ 	.word	0x00000000
        /*0010*/ 	.short	0x0002
        /*0012*/ 	.short	0x0010
        /*0014*/ 	.byte	0x00, 0xf0, 0x11, 0x00


	//----- nvinfo : EIATTR_KPARAM_INFO
	.align		4
.L_22:
        /*0018*/ 	.byte	0x04, 0x17
        /*001a*/ 	.short	(.L_24 - .L_23)
.L_23:
        /*001c*/ 	.word	0x00000000
        /*0020*/ 	.short	0x0001
        /*0022*/ 	.short	0x0008
        /*0024*/ 	.byte	0x00, 0xf5, 0x21, 0x00


	//----- nvinfo : EIATTR_KPARAM_INFO
	.align		4
.L_24:
        /*0028*/ 	.byte	0x04, 0x17
        /*002a*/ 	.short	(.L_26 - .L_25)
.L_25:
        /*002c*/ 	.word	0x00000000
        /*0030*/ 	.short	0x0000
        /*0032*/ 	.short	0x0000
        /*0034*/ 	.byte	0x00, 0xf0, 0x11, 0x00


	//----- nvinfo : EIATTR_SPARSE_MMA_MASK
	.align		4
.L_26:
        /*0038*/ 	.byte	0x03, 0x50
        /*003a*/ 	.short	0x0000


	//----- nvinfo : EIATTR_MAXREG_COUNT
	.align		4
        /*003c*/ 	.byte	0x03, 0x1b
        /*003e*/ 	.short	0x00ff


	//----- nvinfo : EIATTR_MERCURY_ISA_VERSION
	.align		4
        /*0040*/ 	.byte	0x03, 0x5f
        /*0042*/ 	.short	0x0101


	//----- nvinfo : EIATTR_VRC_CTA_INIT_COUNT
	.align		4
        /*0044*/ 	.byte	0x02, 0x4a
	.zero		1
	.zero		1


	//----- nvinfo : EIATTR_EXIT_INSTR_OFFSETS
	.align		4
        /*0048*/ 	.byte	0x04, 0x1c
        /*004a*/ 	.short	(.L_28 - .L_27)


	//   ....[0]....
.L_27:
        /*004c*/ 	.word	0x00000090


	//----- nvinfo : EIATTR_CBANK_PARAM_SIZE
	.align		4
.L_28:
        /*0050*/ 	.byte	0x03, 0x19
        /*0052*/ 	.short	0x0014


	//----- nvinfo : EIATTR_PARAM_CBANK
	.align		4
        /*0054*/ 	.byte	0x04, 0x0a
        /*0056*/ 	.short	(.L_30 - .L_29)
	.align		4
.L_29:
        /*0058*/ 	.word	index@(.nv.constant0._Z4sortiPii)
        /*005c*/ 	.short	0x0380
        /*005e*/ 	.short	0x0014


	//----- nvinfo : EIATTR_SW_WAR
	.align		4
.L_30:
        /*0060*/ 	.byte	0x04, 0x36
        /*0062*/ 	.short	(.L_32 - .L_31)
.L_31:
        /*0064*/ 	.word	0x00000008
.L_32:


//--------------------- .nv.info._Z9reductionPiS_ --------------------------
	.section	.nv.info._Z9reductionPiS_,"",@"SHT_CUDA_INFO"
	.sectionflags	@""
	.align	4


	//----- nvinfo : EIATTR_CUDA_API_VERSION
	.align		4
        /*0000*/ 	.byte	0x04, 0x37
        /*0002*/ 	.short	(.L_34 - .L_33)
.L_33:
        /*0004*/ 	.word	0x00000082


	//----- nvinfo : EIATTR_KPARAM_INFO
	.align		4
.L_34:
        /*0008*/ 	.byte	0x04, 0x17
        /*000a*/ 	.short	(.L_36 - .L_35)
.L_35:
        /*000c*/ 	.word	0x00000000
        /*0010*/ 	.short	0x0001
        /*0012*/ 	.short	0x0008
        /*0014*/ 	.byte	0x00, 0xf5, 0x21, 0x00


	//----- nvinfo : EIATTR_KPARAM_INFO
	.align		4
.L_36:
        /*0018*/ 	.byte	0x04, 0x17
        /*001a*/ 	.short	(.L_38 - .L_37)
.L_37:
        /*001c*/ 	.word	0x00000000
        /*0020*/ 	.short	0x0000
        /*0022*/ 	.short	0x0000
        /*0024*/ 	.byte	0x00, 0xf5, 0x21, 0x00


	//----- nvinfo : EIATTR_SPARSE_MMA_MASK
	.align		4
.L_38:
        /*0028*/ 	.byte	0x03, 0x50
        /*002a*/ 	.short	0x0000


	//----- nvinfo : EIATTR_MAXREG_COUNT
	.align		4
        /*002c*/ 	.byte	0x03, 0x1b
        /*002e*/ 	.short	0x00ff


	//----- nvinfo : EIATTR_MERCURY_ISA_VERSION
	.align		4
        /*0030*/ 	.byte	0x03, 0x5f
        /*0032*/ 	.short	0x0101


	//----- nvinfo : EIATTR_VRC_CTA_INIT_COUNT
	.align		4
        /*0034*/ 	.byte	0x02, 0x4a
	.zero		1
	.zero		1


	//----- nvinfo : EIATTR_EXIT_INSTR_OFFSETS
	.align		4
        /*0038*/ 	.byte	0x04, 0x1c
        /*003a*/ 	.short	(.L_40 - .L_39)


	//   ....[0]....
.L_39:
        /*003c*/ 	.word	0x000000a0


	//----- nvinfo : EIATTR_CBANK_PARAM_SIZE
	.align		4
.L_40:
        /*0040*/ 	.byte	0x03, 0x19
        /*0042*/ 	.short	0x0010


	//----- nvinfo : EIATTR_PARAM_CBANK
	.align		4
        /*0044*/ 	.byte	0x04, 0x0a
        /*0046*/ 	.short	(.L_42 - .L_41)
	.align		4
.L_41:
        /*0048*/ 	.word	index@(.nv.constant0._Z9reductionPiS_)
        /*004c*/ 	.short	0x0380
        /*004e*/ 	.short	0x0010


	//----- nvinfo : EIATTR_SW_WAR
	.align		4
.L_42:
        /*0050*/ 	.byte	0x04, 0x36
        /*0052*/ 	.short	(.L_44 - .L_43)
.L_43:
        /*0054*/ 	.word	0x00000008
.L_44:


//--------------------- .nv.info._Z6threadPi      --------------------------
	.section	.nv.info._Z6threadPi,"",@"SHT_CUDA_INFO"
	.sectionflags	@""
	.align	4


	//----- nvinfo : EIATTR_CUDA_API_VERSION
	.align		4
        /*0000*/ 	.byte	0x04, 0x37
        /*0002*/ 	.short	(.L_46 - .L_45)
.L_45:
        /*0004*/ 	.word	0x00000082


	//----- nvinfo : EIATTR_KPARAM_INFO
	.align		4
.L_46:
        /*0008*/ 	.byte	0x04, 0x17
        /*000a*/ 	.short	(.L_48 - .L_47)
.L_47:
        /*000c*/ 	.word	0x00000000
        /*0010*/ 	.short	0x0000
        /*0012*/ 	.short	0x0000
        /*0014*/ 	.byte	0x00, 0xf5, 0x21, 0x00


	//----- nvinfo : EIATTR_SPARSE_MMA_MASK
	.align		4
.L_48:
        /*0018*/ 	.byte	0x03, 0x50
        /*001a*/ 	.short	0x0000


	//----- nvinfo : EIATTR_MAXREG_COUNT
	.align		4
        /*001c*/ 	.byte	0x03, 0x1b
        /*001e*/ 	.short	0x00ff


	//----- nvinfo : EIATTR_MERCURY_ISA_VERSION
	.align		4
        /*0020*/ 	.byte	0x03, 0x5f
        /*0022*/ 	.short	0x0101


	//----- nvinfo : EIATTR_VRC_CTA_INIT_COUNT
	.align		4
        /*0024*/ 	.byte	0x02, 0x4a
	.zero		1
	.zero		1


	//----- nvinfo : EIATTR_EXIT_INSTR_OFFSETS
	.align		4
        /*0028*/ 	.byte	0x04, 0x1c
        /*002a*/ 	.short	(.L_50 - .L_49)


	//   ....[0]....
.L_49:
        /*002c*/ 	.word	0x00000060


	//----- nvinfo : EIATTR_CBANK_PARAM_SIZE
	.align		4
.L_50:
        /*0030*/ 	.byte	0x03, 0x19
        /*0032*/ 	.short	0x0008


	//----- nvinfo : EIATTR_PARAM_CBANK
	.align		4
        /*0034*/ 	.byte	0x04, 0x0a
        /*0036*/ 	.short	(.L_52 - .L_51)
	.align		4
.L_51:
        /*0038*/ 	.word	index@(.nv.constant0._Z6threadPi)
        /*003c*/ 	.short	0x0380
        /*003e*/ 	.short	0x0008


	//----- nvinfo : EIATTR_SW_WAR
	.align		4
.L_52:
        /*0040*/ 	.byte	0x04, 0x36
        /*0042*/ 	.short	(.L_54 - .L_53)
.L_53:
        /*0044*/ 	.word	0x00000008
.L_54:


//--------------------- .nv.callgraph             --------------------------
	.section	.nv.callgraph,"",@"SHT_CUDA_CALLGRAPH"
	.align	4
	.sectionentsize	8
	.align		4
        /*0000*/ 	.word	0x00000000
	.align		4
        /*0004*/ 	.word	0xffffffff
	.align		4
        /*0008*/ 	.word	0x00000000
	.align		4
        /*000c*/ 	.word	0xfffffffe
	.align		4
        /*0010*/ 	.word	0x00000000
	.align		4
        /*0014*/ 	.word	0xfffffffd
	.align		4
        /*0018*/ 	.word	0x00000000
	.align		4
        /*001c*/ 	.word	0xfffffffc


//--------------------- .nv.constant4             --------------------------
	.section	.nv.constant4,"a",@progbits
	.align	8
	.align		8
.nv.constant4:
        /*0000*/ 	.dword	sum


//--------------------- .text._Z4sortiPii         --------------------------
	.section	.text._Z4sortiPii,"ax",@progbits
	.align	128
        .global         _Z4sortiPii
        .type           _Z4sortiPii,@function
        .size           _Z4sortiPii,(.L_x_3 - _Z4sortiPii)
        .other          _Z4sortiPii,@"STO_CUDA_ENTRY STV_DEFAULT"
_Z4sortiPii:
.text._Z4sortiPii:
[----:B------:R-:W-:Y:S01]  /*0000*/  LDC R1, c[0x0][0x37c] ;  /* 0x0000df00ff017b82 */ /* 0x000fe20000000800 */
[----:B------:R-:W0:Y:S07]  /*0010*/  S2R R5, SR_TID.X ;  /* 0x0000000000057919 */ /* 0x000e2e0000002100 */
[----:B------:R-:W1:Y:S01]  /*0020*/  LDC.64 R2, c[0x0][0x388] ;  /* 0x0000e200ff027b82 */ /* 0x000e620000000a00 */
[----:B------:R-:W0:Y:S01]  /*0030*/  LDCU UR6, c[0x0][0x390] ;  /* 0x00007200ff0677ac */ /* 0x000e220008000800 */
[----:B------:R-:W2:Y:S06]  /*0040*/  LDCU.64 UR4, c[0x0][0x358] ;  /* 0x00006b00ff0477ac */ /* 0x000eac0008000a00 */
[----:B------:R-:W2:Y:S01]  /*0050*/  LDC R7, c[0x0][0x380] ;  /* 0x0000e000ff077b82 */ /* 0x000ea20000000800 */
[----:B0-----:R-:W-:-:S05]  /*0060*/  IADD3 R5, PT, PT, R5, UR6, RZ ;  /* 0x0000000605057c10 */ /* 0x001fca000fffe0ff */
[----:B-1----:R-:W-:-:S05]  /*0070*/  IMAD.WIDE R2, R5, 0x4, R2 ;  /* 0x0000000405027825 */ /* 0x002fca00078e0202 */
[----:B--2---:R-:W-:Y:S01]  /*0080*/  STG.E desc[UR4][R2.64], R7 ;  /* 0x0000000702007986 */ /* 0x004fe2000c101904 */
[----:B------:R-:W-:Y:S05]  /*0090*/  EXIT ;  /* 0x000000000000794d */ /* 0x000fea0003800000 */
.L_x_0:
[----:B------:R-:W-:-:S00]  /*00a0*/  BRA `(.L_x_0) ;  /* 0xfffffffc00fc7947 */ /* 0x000fc0000383ffff */
[----:B------:R-:W-:-:S00]  /*00b0*/  NOP ;  /* 0x0000000000007918 */ /* 0x000fc00000000000 */
        /* <DEDUP_REMOVED lines=12> */
.L_x_3:


//--------------------- .text._Z9reductionPiS_    --------------------------
	.section	.text._Z9reductionPiS_,"ax",@progbits
	.align	128
        .global         _Z9reductionPiS_
        .type           _Z9reductionPiS_,@function
        .size           _Z9reductionPiS_,(.L_x_4 - _Z9reductionPiS_)
        .other          _Z9reductionPiS_,@"STO_CUDA_ENTRY STV_DEFAULT"
_Z9reductionPiS_:
.text._Z9reductionPiS_:
[----:B------:R-:W-:Y:S01]  /*0000*/  LDC R1, c[0x0][0x37c] ;  /* 0x0000df00ff017b82 */ /* 0x000fe20000000800 */
[----:B------:R-:W0:Y:S07]  /*0010*/  S2R R5, SR_TID.X ;  /* 0x0000000000057919 */ /* 0x000e2e0000002100 */
[----:B------:R-:W0:Y:S01]  /*0020*/  LDC.64 R2, c[0x0][0x388] ;  /* 0x0000e200ff027b82 */ /* 0x000e220000000a00 */
[----:B------:R-:W1:Y:S01]  /*0030*/  LDCU.64 UR4, c[0x0][0x358] ;  /* 0x00006b00ff0477ac */ /* 0x000e620008000a00 */
[----:B0-----:R-:W-:-:S06]  /*0040*/  IMAD.WIDE.U32 R2, R5, 0x4, R2 ;  /* 0x0000000405027825 */ /* 0x001fcc00078e0002 */
[----:B------:R-:W0:Y:S01]  /*0050*/  LDC.64 R4, c[0x0][0x380] ;  /* 0x0000e000ff047b82 */ /* 0x000e220000000a00 */
[----:B-1----:R-:W0:Y:S01]  /*0060*/  LDG.E R3, desc[UR4][R2.64] ;  /* 0x0000000402037981 */ /* 0x002e22000c1e1900 */
[----:B------:R-:W-:Y:S02]  /*0070*/  HFMA2 R7, -RZ, RZ, 0, 5.9604644775390625e-08 ;  /* 0x00000001ff077431 */ /* 0x000fe400000001ff */
[----:B0-----:R-:W-:-:S05]  /*0080*/  IMAD.WIDE R4, R3, 0x4, R4 ;  /* 0x0000000403047825 */ /* 0x001fca00078e0204 */
[----:B------:R-:W-:Y:S01]  /*0090*/  REDG.E.ADD.STRONG.GPU desc[UR4][R4.64], R7 ;  /* 0x000000070400798e */ /* 0x000fe2000c12e104 */
[----:B------:R-:W-:Y:S05]  /*00a0*/  EXIT ;  /* 0x000000000000794d */ /* 0x000fea0003800000 */
.L_x_1:
        /* <DEDUP_REMOVED lines=13> */
.L_x_4:


//--------------------- .text._Z6threadPi         --------------------------
	.section	.text._Z6threadPi,"ax",@progbits
	.align	128
        .global         _Z6threadPi
        .type           _Z6threadPi,@function
        .size           _Z6threadPi,(.L_x_5 - _Z6threadPi)
        .other          _Z6threadPi,@"STO_CUDA_ENTRY STV_DEFAULT"
_Z6threadPi:
.text._Z6threadPi:
[----:B------:R-:W-:Y:S01]  /*0000*/  LDC R1, c[0x0][0x37c] ;  /* 0x0000df00ff017b82 */ /* 0x000fe20000000800 */
[----:B------:R-:W0:Y:S07]  /*0010*/  S2R R5, SR_TID.X ;  /* 0x0000000000057919 */ /* 0x000e2e0000002100 */
[----:B------:R-:W0:Y:S01]  /*0020*/  LDC.64 R2, c[0x0][0x380] ;  /* 0x0000e000ff027b82 */ /* 0x000e220000000a00 */
[----:B------:R-:W1:Y:S01]  /*0030*/  LDCU.64 UR4, c[0x0][0x358] ;  /* 0x00006b00ff0477ac */ /* 0x000e620008000a00 */
[----:B0-----:R-:W-:-:S05]  /*0040*/  IMAD.WIDE.U32 R2, R5, 0x4, R2 ;  /* 0x0000000405027825 */ /* 0x001fca00078e0002 */
[----:B-1----:R-:W-:Y:S01]  /*0050*/  STG.E desc[UR4][R2.64], RZ ;  /* 0x000000ff02007986 */ /* 0x002fe2000c101904 */
[----:B------:R-:W-:Y:S05]  /*0060*/  EXIT ;  /* 0x000000000000794d */ /* 0x000fea0003800000 */
.L_x_2:
        /* <DEDUP_REMOVED lines=9> */
.L_x_5:


//--------------------- .nv.shared.reserved.0     --------------------------
	.section	.nv.shared.reserved.0,"aw",@nobits
	.weak		__nv_reservedSMEM_offset_0_alias
	.size		__nv_reservedSMEM_offset_0_alias, 0, 64
	.other		__nv_reservedSMEM_offset_0_alias,@"STO_CUDA_RESERVED_SHARED STV_DEFAULT"
__nv_reservedSMEM_offset_0_alias:
	.zero		0
	.zero		64


//--------------------- .nv.global                --------------------------
	.section	.nv.global,"aw",@nobits
	.align	4
.nv.global:
	.type		sum,@object
	.size		sum,(.L_0 - sum)
	.other		sum,@"STV_DEFAULT STO_CUDA_MANAGED"
sum:
	.zero		4
.L_0:


//--------------------- .nv.constant0._Z4sortiPii --------------------------
	.section	.nv.constant0._Z4sortiPii,"a",@progbits
	.sectionflags	@""
	.align	4
.nv.constant0._Z4sortiPii:
	.zero		916


//--------------------- .nv.constant0._Z9reductionPiS_ --------------------------
	.section	.nv.constant0._Z9reductionPiS_,"a",@progbits
	.sectionflags	@""
	.align	4
.nv.constant0._Z9reductionPiS_:
	.zero		912


//--------------------- .nv.constant0._Z6threadPi --------------------------
	.section	.nv.constant0._Z6threadPi,"a",@progbits
	.sectionflags	@""
	.align	4
.nv.constant0._Z6threadPi:
	.zero		904


//--------------------- SYMBOLS --------------------------

	.type		.nv.reservedSmem.offset0,@object
	.size		.nv.reservedSmem.offset0,0x4
